	.headerflags	@"EF_CUDA_TEXMODE_UNIFIED EF_CUDA_64BIT_ADDRESS EF_CUDA_SM86 EF_CUDA_VIRTUAL_SM(EF_CUDA_SM86)"
	.elftype	@"ET_EXEC"


//--------------------- .nv.info                  --------------------------
	.section	.nv.info,"",@"SHT_CUDA_INFO"
	.align	4


	//----- nvinfo : EIATTR_REGCOUNT
	.align		4
        /*0000*/ 	.byte	0x04, 0x2f
        /*0002*/ 	.short	(.L_3 - .L_2)
	.align		4
.L_2:
        /*0004*/ 	.word	index@(l2norm_fwd_kernel)
        /*0008*/ 	.word	0x0000003c


	//----- nvinfo : EIATTR_MAX_STACK_SIZE
	.align		4
.L_3:
        /*000c*/ 	.byte	0x04, 0x23
        /*000e*/ 	.short	(.L_5 - .L_4)
	.align		4
.L_4:
        /*0010*/ 	.word	index@(l2norm_fwd_kernel)
        /*0014*/ 	.word	0x00000000


	//----- nvinfo : EIATTR_MIN_STACK_SIZE
	.align		4
.L_5:
        /*0018*/ 	.byte	0x04, 0x12
        /*001a*/ 	.short	(.L_7 - .L_6)
	.align		4
.L_6:
        /*001c*/ 	.word	index@(l2norm_fwd_kernel)
        /*0020*/ 	.word	0x00000000


	//----- nvinfo : EIATTR_FRAME_SIZE
	.align		4
.L_7:
        /*0024*/ 	.byte	0x04, 0x11
        /*0026*/ 	.short	(.L_9 - .L_8)
	.align		4
.L_8:
        /*0028*/ 	.word	index@(l2norm_fwd_kernel)
        /*002c*/ 	.word	0x00000000
.L_9:


//--------------------- .nv.info.l2norm_fwd_kernel --------------------------
	.section	.nv.info.l2norm_fwd_kernel,"",@"SHT_CUDA_INFO"
	.align	4


	//----- nvinfo : EIATTR_CUDA_API_VERSION
	.align		4
        /*0000*/ 	.byte	0x04, 0x37
        /*0002*/ 	.short	(.L_11 - .L_10)
.L_10:
        /*0004*/ 	.word	0x0000007b


	//----- nvinfo : EIATTR_SW2861232_WAR
	.align		4
.L_11:
        /*0008*/ 	.byte	0x01, 0x35
	.zero		2


	//----- nvinfo : EIATTR_PARAM_CBANK
	.align		4
        /*000c*/ 	.byte	0x04, 0x0a
        /*000e*/ 	.short	(.L_13 - .L_12)
	.align		4
.L_12:
        /*0010*/ 	.word	index@(.nv.constant0.l2norm_fwd_kernel)
        /*0014*/ 	.short	0x0160
        /*0016*/ 	.short	0x001c


	//----- nvinfo : EIATTR_CBANK_PARAM_SIZE
	.align		4
.L_13:
        /*0018*/ 	.byte	0x03, 0x19
        /*001a*/ 	.short	0x001c


	//----- nvinfo : EIATTR_KPARAM_INFO
	.align		4
        /*001c*/ 	.byte	0x04, 0x17
        /*001e*/ 	.short	(.L_15 - .L_14)
.L_14:
        /*0020*/ 	.word	0x00000000
        /*0024*/ 	.short	0x0003
        /*0026*/ 	.short	0x0018
        /*0028*/ 	.byte	0x00, 0xf0, 0x11, 0x00


	//----- nvinfo : EIATTR_KPARAM_INFO
	.align		4
.L_15:
        /*002c*/ 	.byte	0x04, 0x17
        /*002e*/ 	.short	(.L_17 - .L_16)
.L_16:
        /*0030*/ 	.word	0x00000000
        /*0034*/ 	.short	0x0002
        /*0036*/ 	.short	0x0010
        /*0038*/ 	.byte	0x00, 0xf0, 0x21, 0x00


	//----- nvinfo : EIATTR_KPARAM_INFO
	.align		4
.L_17:
        /*003c*/ 	.byte	0x04, 0x17
        /*003e*/ 	.short	(.L_19 - .L_18)
.L_18:
        /*0040*/ 	.word	0x00000000
        /*0044*/ 	.short	0x0001
        /*0046*/ 	.short	0x0008
        /*0048*/ 	.byte	0x00, 0xf0, 0x21, 0x00


	//----- nvinfo : EIATTR_KPARAM_INFO
	.align		4
.L_19:
        /*004c*/ 	.byte	0x04, 0x17
        /*004e*/ 	.short	(.L_21 - .L_20)
.L_20:
        /*0050*/ 	.word	0x00000000
        /*0054*/ 	.short	0x0000
        /*0056*/ 	.short	0x0000
        /*0058*/ 	.byte	0x00, 0xf0, 0x21, 0x00


	//----- nvinfo : EIATTR_MAXREG_COUNT
	.align		4
.L_21:
        /*005c*/ 	.byte	0x03, 0x1b
        /*005e*/ 	.short	0x00ff


	//----- nvinfo : EIATTR_COOP_GROUP_MASK_REGIDS
	.align		4
        /*0060*/ 	.byte	0x04, 0x29
        /*0062*/ 	.short	(.L_23 - .L_22)


	//   ....[0]....
.L_22:
        /*0064*/ 	.word	0xffffffff


	//   ....[1]....
        /*0068*/ 	.word	0xffffffff


	//   ....[2]....
        /*006c*/ 	.word	0xffffffff


	//   ....[3]....
        /*0070*/ 	.word	0xffffffff


	//   ....[4]....
        /*0074*/ 	.word	0xffffffff


	//   ....[5]....
        /*0078*/ 	.word	0xffffffff


	//   ....[6]....
        /*007c*/ 	.word	0xffffffff


	//   ....[7]....
        /*0080*/ 	.word	0xffffffff


	//   ....[8]....
        /*0084*/ 	.word	0xffffffff


	//   ....[9]....
        /*0088*/ 	.word	0xffffffff


	//   ....[10]....
        /*008c*/ 	.word	0xffffffff


	//   ....[11]....
        /*0090*/ 	.word	0xffffffff


	//   ....[12]....
        /*0094*/ 	.word	0xffffffff


	//   ....[13]....
        /*0098*/ 	.word	0xffffffff


	//   ....[14]....
        /*009c*/ 	.word	0xffffffff


	//   ....[15]....
        /*00a0*/ 	.word	0xffffffff


	//----- nvinfo : EIATTR_COOP_GROUP_INSTR_OFFSETS
	.align		4
.L_23:
        /*00a4*/ 	.byte	0x04, 0x28
        /*00a6*/ 	.short	(.L_25 - .L_24)


	//   ....[0]....
.L_24:
        /*00a8*/ 	.word	0x000006c0


	//   ....[1]....
        /*00ac*/ 	.word	0x00000750


	//   ....[2]....
        /*00b0*/ 	.word	0x000007b0


	//   ....[3]....
        /*00b4*/ 	.word	0x000007f0


	//   ....[4]....
        /*00b8*/ 	.word	0x00000800


	//   ....[5]....
        /*00bc*/ 	.word	0x00000820


	//   ....[6]....
        /*00c0*/ 	.word	0x00000840


	//   ....[7]....
        /*00c4*/ 	.word	0x00000870


	//   ....[8]....
        /*00c8*/ 	.word	0x00000880


	//   ....[9]....
        /*00cc*/ 	.word	0x000008a0


	//   ....[10]....
        /*00d0*/ 	.word	0x000008c0


	//   ....[11]....
        /*00d4*/ 	.word	0x000008f0


	//   ....[12]....
        /*00d8*/ 	.word	0x00000900


	//   ....[13]....
        /*00dc*/ 	.word	0x00000930


	//   ....[14]....
        /*00e0*/ 	.word	0x00000950


	//   ....[15]....
        /*00e4*/ 	.word	0x00000980


	//----- nvinfo : EIATTR_EXIT_INSTR_OFFSETS
	.align		4
.L_25:
        /*00e8*/ 	.byte	0x04, 0x1c
        /*00ea*/ 	.short	(.L_27 - .L_26)


	//   ....[0]....
.L_26:
        /*00ec*/ 	.word	0x00001090


	//   ....[1]....
        /*00f0*/ 	.word	0x000010f0


	//----- nvinfo : EIATTR_MAX_THREADS
	.align		4
.L_27:
        /*00f4*/ 	.byte	0x04, 0x05
        /*00f6*/ 	.short	(.L_29 - .L_28)
.L_28:
        /*00f8*/ 	.word	0x00000040
        /*00fc*/ 	.word	0x00000001
        /*0100*/ 	.word	0x00000001
.L_29:


//--------------------- .nv.rel.action            --------------------------
	.section	.nv.rel.action,"",@"SHT_CUDA_RELOCINFO"
	.align	8
	.sectionentsize	8
        /*0000*/ 	.byte	0x73, 0x00, 0x00, 0x00, 0x00, 0x00, 0x00, 0x00, 0x00, 0x00, 0x00, 0x11, 0x25, 0x00, 0x05, 0x36


//--------------------- .nv.constant0.l2norm_fwd_kernel --------------------------
	.section	.nv.constant0.l2norm_fwd_kernel,"a",@progbits
	.align	4
.nv.constant0.l2norm_fwd_kernel:
	.zero		380


//--------------------- .text.l2norm_fwd_kernel   --------------------------
	.section	.text.l2norm_fwd_kernel,"ax",@progbits
	.sectionflags	@"SHF_BARRIERS=1"
	.sectioninfo	@"SHI_REGISTERS=60"
	.align	128
        .global         l2norm_fwd_kernel
        .type           l2norm_fwd_kernel,@function
        .size           l2norm_fwd_kernel,(.L_x_1 - l2norm_fwd_kernel)
        .other          l2norm_fwd_kernel,@"STO_CUDA_ENTRY STV_DEFAULT"
l2norm_fwd_kernel:
.text.l2norm_fwd_kernel:
[----:B------:R-:W-:-:S02]  /*0000*/  MOV R1, c[0x0][0x28] ;  /* 0x00000a0000017a02 */ /* 0x000fc40000000f00 */
[----:B------:R-:W0:Y:S01]  /*0010*/  S2R R0, SR_TID.X ;  /* 0x0000000000007919 */ /* 0x000e220000002100 */
[----:B------:R-:W-:Y:S01]  /*0020*/  CS2R R4, SRZ ;  /* 0x0000000000047805 */ /* 0x000fe2000001ff00 */
[----:B------:R-:W-:Y:S01]  /*0030*/  CS2R R6, SRZ ;  /* 0x0000000000067805 */ /* 0x000fe2000001ff00 */
[----:B------:R-:W-:Y:S01]  /*0040*/  ULDC.64 UR4, c[0x0][0x118] ;  /* 0x0000460000047ab9 */ /* 0x000fe20000000a00 */
[----:B------:R-:W1:Y:S01]  /*0050*/  S2R R21, SR_CTAID.X ;  /* 0x0000000000157919 */ /* 0x000e620000002500 */
[----:B0-----:R-:W-:Y:S02]  /*0060*/  SHF.R.U32.HI R28, RZ, 0x4, R0 ;  /* 0x00000004ff1c7819 */ /* 0x001fe40000011600 */
[----:B------:R-:W-:Y:S02]  /*0070*/  SHF.L.U32 R2, R0, 0x3, RZ ;  /* 0x0000000300027819 */ /* 0x000fe400000006ff */
[----:B-1----:R-:W-:Y:S02]  /*0080*/  SHF.L.U32 R21, R21, 0x4, RZ ;  /* 0x0000000415157819 */ /* 0x002fe400000006ff */
[----:B------:R-:W-:-:S02]  /*0090*/  SGXT.U32 R28, R28, 0x2 ;  /* 0x000000021c1c781a */ /* 0x000fc40000000000 */
[----:B------:R-:W-:Y:S02]  /*00a0*/  LOP3.LUT R16, R2, 0x78, RZ, 0xc0, !PT ;  /* 0x0000007802107812 */ /* 0x000fe400078ec0ff */
[----:B------:R-:W-:Y:S02]  /*00b0*/  LOP3.LUT R3, R21, R28, RZ, 0xfc, !PT ;  /* 0x0000001c15037212 */ /* 0x000fe400078efcff */
[----:B------:R-:W-:Y:S01]  /*00c0*/  SHF.R.S32.HI R2, RZ, 0x1f, R21 ;  /* 0x0000001fff027819 */ /* 0x000fe20000011415 */
[----:B------:R-:W-:Y:S01]  /*00d0*/  IMAD.WIDE.U32 R16, R16, 0x2, RZ ;  /* 0x0000000210107825 */ /* 0x000fe200078e00ff */
[C---:B------:R-:W-:Y:S02]  /*00e0*/  SHF.L.U32 R27, R3.reuse, 0x8, RZ ;  /* 0x00000008031b7819 */ /* 0x040fe400000006ff */
[C---:B------:R-:W-:Y:S02]  /*00f0*/  ISETP.GE.U32.AND P2, PT, R3.reuse, 0x1240, PT ;  /* 0x000012400300780c */ /* 0x040fe40003f46070 */
[----:B------:R-:W-:-:S02]  /*0100*/  SHF.L.U64.HI R3, R3, 0x8, R2 ;  /* 0x0000000803037819 */ /* 0x000fc40000010202 */
[----:B------:R-:W-:Y:S02]  /*0110*/  LOP3.LUT R27, R27, R16, RZ, 0xfc, !PT ;  /* 0x000000101b1b7212 */ /* 0x000fe400078efcff */
[----:B------:R-:W-:Y:S02]  /*0120*/  ISETP.GE.U32.AND.EX P2, PT, R2, RZ, PT, P2 ;  /* 0x000000ff0200720c */ /* 0x000fe40003f46120 */
[----:B------:R-:W-:Y:S02]  /*0130*/  LOP3.LUT R25, R21, 0x4, R28, 0xfe, !PT ;  /* 0x0000000415197812 */ /* 0x000fe400078efe1c */
[----:B------:R-:W-:Y:S02]  /*0140*/  LOP3.LUT R24, R3, R17, RZ, 0xfc, !PT ;  /* 0x0000001103187212 */ /* 0x000fe400078efcff */
[----:B------:R-:W-:Y:S02]  /*0150*/  IADD3 R12, P0, R27, c[0x0][0x160], RZ ;  /* 0x000058001b0c7a10 */ /* 0x000fe40007f1e0ff */
[----:B------:R-:W-:-:S02]  /*0160*/  SHF.L.U32 R3, R25, 0x8, RZ ;  /* 0x0000000819037819 */ /* 0x000fc400000006ff */
[----:B------:R-:W-:Y:S02]  /*0170*/  ISETP.GE.U32.AND P3, PT, R25, 0x1240, PT ;  /* 0x000012401900780c */ /* 0x000fe40003f66070 */
[----:B------:R-:W-:Y:S02]  /*0180*/  LOP3.LUT R15, R21, 0x8, R28, 0xfe, !PT ;  /* 0x00000008150f7812 */ /* 0x000fe400078efe1c */
[----:B------:R-:W-:Y:S02]  /*0190*/  IADD3.X R13, R24, c[0x0][0x164], RZ, P0, !PT ;  /* 0x00005900180d7a10 */ /* 0x000fe400007fe4ff */
[----:B------:R-:W-:Y:S02]  /*01a0*/  SHF.L.U64.HI R25, R25, 0x8, R2 ;  /* 0x0000000819197819 */ /* 0x000fe40000010202 */
[----:B------:R-:W-:Y:S01]  /*01b0*/  LOP3.LUT R26, R3, R16, RZ, 0xfc, !PT ;  /* 0x00000010031a7212 */ /* 0x000fe200078efcff */
[----:B------:R0:W2:Y:S01]  /*01c0*/  @!P2 LDG.E.128 R4, [R12.64] ;  /* 0x000000040c04a981 */ /* 0x0000a2000c1e1d00 */
[----:B------:R-:W-:Y:S01]  /*01d0*/  ISETP.GE.U32.AND.EX P3, PT, R2, RZ, PT, P3 ;  /* 0x000000ff0200720c */ /* 0x000fe20003f66130 */
[----:B------:R-:W-:Y:S01]  /*01e0*/  CS2R R8, SRZ ;  /* 0x0000000000087805 */ /* 0x000fe2000001ff00 */
[C---:B------:R-:W-:Y:S01]  /*01f0*/  ISETP.GE.U32.AND P1, PT, R15.reuse, 0x1240, PT ;  /* 0x000012400f00780c */ /* 0x040fe20003f26070 */
[----:B------:R-:W-:Y:S01]  /*0200*/  CS2R R10, SRZ ;  /* 0x00000000000a7805 */ /* 0x000fe2000001ff00 */
[----:B------:R-:W-:-:S02]  /*0210*/  SHF.L.U32 R3, R15, 0x8, RZ ;  /* 0x000000080f037819 */ /* 0x000fc400000006ff */
[----:B------:R-:W-:Y:S02]  /*0220*/  LOP3.LUT R25, R25, R17, RZ, 0xfc, !PT ;  /* 0x0000001119197212 */ /* 0x000fe400078efcff */
[----:B------:R-:W-:Y:S02]  /*0230*/  IADD3 R18, P0, R26, c[0x0][0x160], RZ ;  /* 0x000058001a127a10 */ /* 0x000fe40007f1e0ff */
[----:B0-----:R-:W-:Y:S02]  /*0240*/  SHF.L.U64.HI R13, R15, 0x8, R2 ;  /* 0x000000080f0d7819 */ /* 0x001fe40000010202 */
[----:B------:R-:W-:Y:S02]  /*0250*/  LOP3.LUT R20, R3, R16, RZ, 0xfc, !PT ;  /* 0x0000001003147212 */ /* 0x000fe400078efcff */
[----:B------:R-:W-:Y:S02]  /*0260*/  ISETP.GE.U32.AND.EX P1, PT, R2, RZ, PT, P1 ;  /* 0x000000ff0200720c */ /* 0x000fe40003f26110 */
[----:B------:R-:W-:-:S02]  /*0270*/  IADD3.X R19, R25, c[0x0][0x164], RZ, P0, !PT ;  /* 0x0000590019137a10 */ /* 0x000fc400007fe4ff */
[----:B------:R-:W-:Y:S02]  /*0280*/  LOP3.LUT R22, R13, R17, RZ, 0xfc, !PT ;  /* 0x000000110d167212 */ /* 0x000fe400078efcff */
[----:B------:R-:W-:Y:S01]  /*0290*/  IADD3 R30, P0, R20, c[0x0][0x160], RZ ;  /* 0x00005800141e7a10 */ /* 0x000fe20007f1e0ff */
[----:B------:R-:W-:Y:S01]  /*02a0*/  CS2R R12, SRZ ;  /* 0x00000000000c7805 */ /* 0x000fe2000001ff00 */
[----:B------:R-:W-:Y:S01]  /*02b0*/  LOP3.LUT R23, R21, 0xc, R28, 0xfe, !PT ;  /* 0x0000000c15177812 */ /* 0x000fe200078efe1c */
[----:B------:R-:W-:Y:S01]  /*02c0*/  CS2R R14, SRZ ;  /* 0x00000000000e7805 */ /* 0x000fe2000001ff00 */
[----:B------:R-:W-:Y:S01]  /*02d0*/  IADD3.X R31, R22, c[0x0][0x164], RZ, P0, !PT ;  /* 0x00005900161f7a10 */ /* 0x000fe200007fe4ff */
[----:B------:R0:W3:Y:S01]  /*02e0*/  @!P3 LDG.E.128 R8, [R18.64] ;  /* 0x000000041208b981 */ /* 0x0000e2000c1e1d00 */
[C---:B------:R-:W-:Y:S02]  /*02f0*/  ISETP.GE.U32.AND P0, PT, R23.reuse, 0x1240, PT ;  /* 0x000012401700780c */ /* 0x040fe40003f06070 */
[C---:B------:R-:W-:Y:S01]  /*0300*/  SHF.L.U32 R3, R23.reuse, 0x8, RZ ;  /* 0x0000000817037819 */ /* 0x040fe200000006ff */
[----:B------:R2:W4:Y:S01]  /*0310*/  @!P1 LDG.E.128 R12, [R30.64] ;  /* 0x000000041e0c9981 */ /* 0x000522000c1e1d00 */
[----:B------:R-:W-:-:S02]  /*0320*/  SHF.L.U64.HI R23, R23, 0x8, R2 ;  /* 0x0000000817177819 */ /* 0x000fc40000010202 */
[----:B------:R-:W-:Y:S02]  /*0330*/  LOP3.LUT R3, R3, R16, RZ, 0xfc, !PT ;  /* 0x0000001003037212 */ /* 0x000fe400078efcff */
[----:B------:R-:W-:Y:S01]  /*0340*/  ISETP.GE.U32.AND.EX P0, PT, R2, RZ, PT, P0 ;  /* 0x000000ff0200720c */ /* 0x000fe20003f06100 */
[----:B0-----:R-:W-:Y:S01]  /*0350*/  CS2R R18, SRZ ;  /* 0x0000000000127805 */ /* 0x001fe2000001ff00 */
[----:B------:R-:W-:Y:S02]  /*0360*/  LOP3.LUT R23, R23, R17, RZ, 0xfc, !PT ;  /* 0x0000001117177212 */ /* 0x000fe400078efcff */
[----:B------:R-:W-:Y:S01]  /*0370*/  IADD3 R36, P4, R3, c[0x0][0x160], RZ ;  /* 0x0000580003247a10 */ /* 0x000fe20007f9e0ff */
[----:B------:R-:W-:-:S03]  /*0380*/  CS2R R16, SRZ ;  /* 0x0000000000107805 */ /* 0x000fc6000001ff00 */
[----:B------:R-:W-:-:S05]  /*0390*/  IADD3.X R37, R23, c[0x0][0x164], RZ, P4, !PT ;  /* 0x0000590017257a10 */ /* 0x000fca00027fe4ff */
[----:B------:R0:W5:Y:S01]  /*03a0*/  @!P0 LDG.E.128 R16, [R36.64] ;  /* 0x0000000424108981 */ /* 0x000162000c1e1d00 */
[--C-:B--2---:R-:W-:Y:S02]  /*03b0*/  HADD2.F32 R30, -RZ, R4.reuse.H1_H1 ;  /* 0x30000004ff1e7230 */ /* 0x104fe40000004100 */
[----:B------:R-:W-:Y:S02]  /*03c0*/  HADD2.F32 R29, -RZ, R4.H0_H0 ;  /* 0x20000004ff1d7230 */ /* 0x000fe40000004100 */
[--C-:B------:R-:W-:Y:S01]  /*03d0*/  HADD2.F32 R31, -RZ, R5.reuse.H0_H0 ;  /* 0x20000005ff1f7230 */ /* 0x100fe20000004100 */
[----:B------:R-:W-:Y:S01]  /*03e0*/  FMUL R38, R30, R30 ;  /* 0x0000001e1e267220 */ /* 0x000fe20000400000 */
[----:B------:R-:W-:Y:S02]  /*03f0*/  HADD2.F32 R4, -RZ, R5.H1_H1 ;  /* 0x30000005ff047230 */ /* 0x000fe40000004100 */
[--C-:B------:R-:W-:Y:S01]  /*0400*/  HADD2.F32 R32, -RZ, R7.reuse.H1_H1 ;  /* 0x30000007ff207230 */ /* 0x100fe20000004100 */
[----:B------:R-:W-:Y:S01]  /*0410*/  FFMA R40, R29, R29, R38 ;  /* 0x0000001d1d287223 */ /* 0x000fe20000000026 */
[----:B------:R-:W-:-:S02]  /*0420*/  HADD2.F32 R33, -RZ, R7.H0_H0 ;  /* 0x20000007ff217230 */ /* 0x000fc40000004100 */
[--C-:B------:R-:W-:Y:S01]  /*0430*/  HADD2.F32 R5, -RZ, R6.reuse.H1_H1 ;  /* 0x30000006ff057230 */ /* 0x100fe20000004100 */
[----:B------:R-:W-:Y:S01]  /*0440*/  FFMA R43, R31, R31, R40 ;  /* 0x0000001f1f2b7223 */ /* 0x000fe20000000028 */
[----:B------:R-:W-:Y:S02]  /*0450*/  HADD2.F32 R6, -RZ, R6.H0_H0 ;  /* 0x20000006ff067230 */ /* 0x000fe40000004100 */
[----:B---3--:R-:W-:Y:S02]  /*0460*/  HADD2.F32 R34, -RZ, R8.H1_H1 ;  /* 0x30000008ff227230 */ /* 0x008fe40000004100 */
[--C-:B------:R-:W-:Y:S02]  /*0470*/  HADD2.F32 R35, -RZ, R10.reuse.H1_H1 ;  /* 0x3000000aff237230 */ /* 0x100fe40000004100 */
[----:B------:R-:W-:Y:S02]  /*0480*/  HADD2.F32 R39, -RZ, R10.H0_H0 ;  /* 0x2000000aff277230 */ /* 0x000fe40000004100 */
[----:B------:R-:W-:-:S02]  /*0490*/  HADD2.F32 R10, -RZ, R11.H1_H1 ;  /* 0x3000000bff0a7230 */ /* 0x000fc40000004100 */
[----:B0-----:R-:W-:Y:S02]  /*04a0*/  HADD2.F32 R36, -RZ, R11.H0_H0 ;  /* 0x2000000bff247230 */ /* 0x001fe40000004100 */
[----:B------:R-:W-:Y:S02]  /*04b0*/  HADD2.F32 R7, -RZ, R8.H0_H0 ;  /* 0x20000008ff077230 */ /* 0x000fe40000004100 */
[--C-:B----4-:R-:W-:Y:S02]  /*04c0*/  HADD2.F32 R11, -RZ, R12.reuse.H0_H0 ;  /* 0x2000000cff0b7230 */ /* 0x110fe40000004100 */
[----:B------:R-:W-:Y:S01]  /*04d0*/  HADD2.F32 R38, -RZ, R12.H1_H1 ;  /* 0x3000000cff267230 */ /* 0x000fe20000004100 */
[----:B------:R-:W-:Y:S01]  /*04e0*/  FMUL R12, R34, R34 ;  /* 0x00000022220c7220 */ /* 0x000fe20000400000 */
[----:B------:R-:W-:Y:S02]  /*04f0*/  HADD2.F32 R8, -RZ, R9.H1_H1 ;  /* 0x30000009ff087230 */ /* 0x000fe40000004100 */
[--C-:B------:R-:W-:Y:S01]  /*0500*/  HADD2.F32 R37, -RZ, R13.reuse.H1_H1 ;  /* 0x3000000dff257230 */ /* 0x100fe20000004100 */
[----:B------:R-:W-:Y:S01]  /*0510*/  FFMA R46, R7, R7, R12 ;  /* 0x00000007072e7223 */ /* 0x000fe2000000000c */
[----:B------:R-:W-:Y:S01]  /*0520*/  HADD2.F32 R41, -RZ, R13.H0_H0 ;  /* 0x2000000dff297230 */ /* 0x000fe20000004100 */
[----:B------:R-:W-:Y:S01]  /*0530*/  FFMA R13, R4, R4, R43 ;  /* 0x00000004040d7223 */ /* 0x000fe2000000002b */
[----:B------:R-:W-:-:S02]  /*0540*/  HADD2.F32 R9, -RZ, R9.H0_H0 ;  /* 0x20000009ff097230 */ /* 0x000fc40000004100 */
[--C-:B------:R-:W-:Y:S01]  /*0550*/  HADD2.F32 R40, -RZ, R14.reuse.H1_H1 ;  /* 0x3000000eff287230 */ /* 0x100fe20000004100 */
[----:B------:R-:W-:Y:S01]  /*0560*/  FFMA R12, R6, R6, R13 ;  /* 0x00000006060c7223 */ /* 0x000fe2000000000d */
[----:B------:R-:W-:Y:S01]  /*0570*/  HADD2.F32 R42, -RZ, R14.H0_H0 ;  /* 0x2000000eff2a7230 */ /* 0x000fe20000004100 */
[----:B------:R-:W-:Y:S01]  /*0580*/  FMUL R14, R38, R38 ;  /* 0x00000026260e7220 */ /* 0x000fe20000400000 */
[----:B------:R-:W-:Y:S01]  /*0590*/  FFMA R13, R9, R9, R46 ;  /* 0x00000009090d7223 */ /* 0x000fe2000000002e */
[----:B------:R-:W-:Y:S01]  /*05a0*/  FFMA R46, R5, R5, R12 ;  /* 0x00000005052e7223 */ /* 0x000fe2000000000c */
[--C-:B-----5:R-:W-:Y:S01]  /*05b0*/  HADD2.F32 R12, -RZ, R16.reuse.H0_H0 ;  /* 0x20000010ff0c7230 */ /* 0x120fe20000004100 */
[----:B------:R-:W-:Y:S01]  /*05c0*/  FFMA R48, R11, R11, R14 ;  /* 0x0000000b0b307223 */ /* 0x000fe2000000000e */
[----:B------:R-:W-:Y:S01]  /*05d0*/  FFMA R14, R8, R8, R13 ;  /* 0x00000008080e7223 */ /* 0x000fe2000000000d */
[----:B------:R-:W-:Y:S01]  /*05e0*/  HADD2.F32 R16, -RZ, R16.H1_H1 ;  /* 0x30000010ff107230 */ /* 0x000fe20000004100 */
[----:B------:R-:W-:Y:S01]  /*05f0*/  FFMA R45, R33, R33, R46 ;  /* 0x00000021212d7223 */ /* 0x000fe2000000002e */
[----:B------:R-:W-:Y:S01]  /*0600*/  FFMA R48, R41, R41, R48 ;  /* 0x0000002929307223 */ /* 0x000fe20000000030 */
[----:B------:R-:W-:Y:S01]  /*0610*/  FFMA R14, R39, R39, R14 ;  /* 0x00000027270e7223 */ /* 0x000fe2000000000e */
[--C-:B------:R-:W-:Y:S01]  /*0620*/  HADD2.F32 R43, -RZ, R15.reuse.H1_H1 ;  /* 0x3000000fff2b7230 */ /* 0x100fe20000004100 */
[----:B------:R-:W-:Y:S01]  /*0630*/  FFMA R45, R32, R32, R45 ;  /* 0x00000020202d7223 */ /* 0x000fe2000000002d */
[----:B------:R-:W-:Y:S01]  /*0640*/  HADD2.F32 R44, -RZ, R15.H0_H0 ;  /* 0x2000000fff2c7230 */ /* 0x000fe20000004100 */
[----:B------:R-:W-:Y:S01]  /*0650*/  FMUL R15, R16, R16 ;  /* 0x00000010100f7220 */ /* 0x000fe20000400000 */
[----:B------:R-:W-:Y:S01]  /*0660*/  FFMA R49, R37, R37, R48 ;  /* 0x0000002525317223 */ /* 0x000fe20000000030 */
[----:B------:R-:W-:Y:S01]  /*0670*/  FFMA R47, R35, R35, R14 ;  /* 0x00000023232f7223 */ /* 0x000fe2000000000e */
[--C-:B------:R-:W-:Y:S01]  /*0680*/  HADD2.F32 R13, -RZ, R17.reuse.H0_H0 ;  /* 0x20000011ff0d7230 */ /* 0x100fe20000004100 */
[----:B------:R-:W-:Y:S01]  /*0690*/  FFMA R14, R12, R12, R15 ;  /* 0x0000000c0c0e7223 */ /* 0x000fe2000000000f */
[----:B------:R-:W-:Y:S01]  /*06a0*/  FFMA R49, R42, R42, R49 ;  /* 0x0000002a2a317223 */ /* 0x000fe20000000031 */
[----:B------:R-:W-:Y:S01]  /*06b0*/  FFMA R47, R36, R36, R47 ;  /* 0x00000024242f7223 */ /* 0x000fe2000000002f */
[----:B------:R-:W0:Y:S01]  /*06c0*/  SHFL.BFLY PT, R46, R45, 0x8, 0x1f ;  /* 0x0d001f002d2e7f89 */ /* 0x000e2200000e0000 */
[----:B------:R-:W-:Y:S01]  /*06d0*/  HADD2.F32 R17, -RZ, R17.H1_H1 ;  /* 0x30000011ff117230 */ /* 0x000fe20000004100 */
[----:B------:R-:W-:Y:S01]  /*06e0*/  FFMA R48, R13, R13, R14 ;  /* 0x0000000d0d307223 */ /* 0x000fe2000000000e */
[----:B------:R-:W-:Y:S01]  /*06f0*/  FFMA R49, R40, R40, R49 ;  /* 0x0000002828317223 */ /* 0x000fe20000000031 */
[----:B------:R-:W-:Y:S01]  /*0700*/  FFMA R47, R10, R10, R47 ;  /* 0x0000000a0a2f7223 */ /* 0x000fe2000000002f */
[--C-:B------:R-:W-:Y:S01]  /*0710*/  HADD2.F32 R14, -RZ, R18.reuse.H0_H0 ;  /* 0x20000012ff0e7230 */ /* 0x100fe20000004100 */
[----:B------:R-:W-:Y:S01]  /*0720*/  FFMA R15, R17, R17, R48 ;  /* 0x00000011110f7223 */ /* 0x000fe20000000030 */
[----:B------:R-:W-:Y:S01]  /*0730*/  FFMA R48, R44, R44, R49 ;  /* 0x0000002c2c307223 */ /* 0x000fe20000000031 */
[----:B------:R-:W-:Y:S01]  /*0740*/  HADD2.F32 R18, -RZ, R18.H1_H1 ;  /* 0x30000012ff127230 */ /* 0x000fe20000004100 */
[----:B------:R-:W1:Y:S01]  /*0750*/  SHFL.BFLY PT, R52, R47, 0x8, 0x1f ;  /* 0x0d001f002f347f89 */ /* 0x000e6200000e0000 */
[----:B------:R-:W-:Y:S01]  /*0760*/  FFMA R49, R14, R14, R15 ;  /* 0x0000000e0e317223 */ /* 0x000fe2000000000f */
[----:B------:R-:W-:Y:S01]  /*0770*/  FFMA R48, R43, R43, R48 ;  /* 0x0000002b2b307223 */ /* 0x000fe20000000030 */
[----:B------:R-:W-:-:S02]  /*0780*/  HADD2.F32 R15, -RZ, R19.H0_H0 ;  /* 0x20000013ff0f7230 */ /* 0x000fc40000004100 */
[----:B------:R-:W-:Y:S01]  /*0790*/  FFMA R50, R18, R18, R49 ;  /* 0x0000001212327223 */ /* 0x000fe20000000031 */
[----:B------:R-:W-:Y:S01]  /*07a0*/  HADD2.F32 R19, -RZ, R19.H1_H1 ;  /* 0x30000013ff137230 */ /* 0x000fe20000004100 */
[----:B------:R-:W2:Y:S02]  /*07b0*/  SHFL.BFLY PT, R49, R48, 0x8, 0x1f ;  /* 0x0d001f0030317f89 */ /* 0x000ea400000e0000 */
[----:B------:R-:W-:-:S04]  /*07c0*/  FFMA R50, R15, R15, R50 ;  /* 0x0000000f0f327223 */ /* 0x000fc80000000032 */
[----:B------:R-:W-:Y:S01]  /*07d0*/  FFMA R50, R19, R19, R50 ;  /* 0x0000001313327223 */ /* 0x000fe20000000032 */
[----:B0-----:R-:W-:-:S04]  /*07e0*/  FADD R46, R45, R46 ;  /* 0x0000002e2d2e7221 */ /* 0x001fc80000000000 */
[----:B------:R-:W0:Y:S04]  /*07f0*/  SHFL.BFLY PT, R53, R50, 0x8, 0x1f ;  /* 0x0d001f0032357f89 */ /* 0x000e2800000e0000 */
[----:B------:R-:W3:Y:S01]  /*0800*/  SHFL.BFLY PT, R45, R46, 0x4, 0x1f ;  /* 0x0c801f002e2d7f89 */ /* 0x000ee200000e0000 */
[----:B-1----:R-:W-:-:S05]  /*0810*/  FADD R52, R47, R52 ;  /* 0x000000342f347221 */ /* 0x002fca0000000000 */
[----:B------:R-:W1:Y:S01]  /*0820*/  SHFL.BFLY PT, R47, R52, 0x4, 0x1f ;  /* 0x0c801f00342f7f89 */ /* 0x000e6200000e0000 */
[----:B--2---:R-:W-:-:S05]  /*0830*/  FADD R51, R48, R49 ;  /* 0x0000003130337221 */ /* 0x004fca0000000000 */
[----:B------:R-:W2:Y:S01]  /*0840*/  SHFL.BFLY PT, R54, R51, 0x4, 0x1f ;  /* 0x0c801f0033367f89 */ /* 0x000ea200000e0000 */
[----:B0-----:R-:W-:Y:S01]  /*0850*/  FADD R55, R50, R53 ;  /* 0x0000003532377221 */ /* 0x001fe20000000000 */
[----:B---3--:R-:W-:-:S04]  /*0860*/  FADD R45, R46, R45 ;  /* 0x0000002d2e2d7221 */ /* 0x008fc80000000000 */
        /* <DEDUP_REMOVED lines=10> */
[----:B-1----:R-:W-:Y:S01]  /*0910*/  FADD R46, R49, R46 ;  /* 0x0000002e312e7221 */ /* 0x002fe20000000000 */
[----:B------:R-:W-:-:S04]  /*0920*/  MOV R49, 0x3e800000 ;  /* 0x3e80000000317802 */ /* 0x000fc80000000f00 */
[----:B------:R-:W1:Y:S01]  /*0930*/  SHFL.BFLY PT, R51, R46, 0x1, 0x1f ;  /* 0x0c201f002e337f89 */ /* 0x000e6200000e0000 */
[----:B--2---:R-:W-:-:S05]  /*0940*/  FADD R53, R54, R53 ;  /* 0x0000003536357221 */ /* 0x004fca0000000000 */
[----:B------:R-:W2:Y:S01]  /*0950*/  SHFL.BFLY PT, R50, R53, 0x1, 0x1f ;  /* 0x0c201f0035327f89 */ /* 0x000ea200000e0000 */
[----:B0-----:R-:W-:Y:S01]  /*0960*/  FADD R57, R56, R57 ;  /* 0x0000003938397221 */ /* 0x001fe20000000000 */
[----:B---3--:R-:W-:-:S04]  /*0970*/  FADD R47, R48, R47 ;  /* 0x0000002f302f7221 */ /* 0x008fc80000000000 */
[----:B------:R-:W0:Y:S01]  /*0980*/  SHFL.BFLY PT, R52, R57, 0x1, 0x1f ;  /* 0x0c201f0039347f89 */ /* 0x000e2200000e0000 */
[----:B------:R-:W-:Y:S01]  /*0990*/  FADD R47, R47, c[0x0][0x178] ;  /* 0x00005e002f2f7621 */ /* 0x000fe20000000000 */
[----:B-1----:R-:W-:-:S03]  /*09a0*/  FADD R51, R46, R51 ;  /* 0x000000332e337221 */ /* 0x002fc60000000000 */
[----:B------:R-:W1:Y:S01]  /*09b0*/  MUFU.SQRT R45, R47 ;  /* 0x0000002f002d7308 */ /* 0x000e620000002000 */
[----:B------:R-:W-:Y:S01]  /*09c0*/  FADD R51, R51, c[0x0][0x178] ;  /* 0x00005e0033337621 */ /* 0x000fe20000000000 */
[----:B--2---:R-:W-:-:S06]  /*09d0*/  FADD R50, R53, R50 ;  /* 0x0000003235327221 */ /* 0x004fcc0000000000 */
[----:B------:R-:W2:Y:S01]  /*09e0*/  MUFU.SQRT R51, R51 ;  /* 0x0000003300337308 */ /* 0x000ea20000002000 */
[----:B------:R-:W-:Y:S01]  /*09f0*/  FADD R50, R50, c[0x0][0x178] ;  /* 0x00005e0032327621 */ /* 0x000fe20000000000 */
[----:B-1----:R-:W-:-:S06]  /*0a00*/  FSETP.GT.AND P5, PT, R45, 8.50705917302346158658e+37, PT ;  /* 0x7e8000002d00780b */ /* 0x002fcc0003fa4000 */
[----:B------:R-:W1:Y:S01]  /*0a10*/  MUFU.SQRT R50, R50 ;  /* 0x0000003200327308 */ /* 0x000e620000002000 */
[----:B------:R-:W-:Y:S01]  /*0a20*/  FSETP.GEU.AND P4, PT, R45, 1.175494350822287508e-38, PT ;  /* 0x008000002d00780b */ /* 0x000fe20003f8e000 */
[----:B0-----:R-:W-:Y:S01]  /*0a30*/  FADD R52, R57, R52 ;  /* 0x0000003439347221 */ /* 0x001fe20000000000 */
[----:B------:R-:W-:-:S03]  /*0a40*/  FSEL R48, R49, 1, P5 ;  /* 0x3f80000031307808 */ /* 0x000fc60002800000 */
[----:B------:R-:W-:Y:S01]  /*0a50*/  FADD R52, R52, c[0x0][0x178] ;  /* 0x00005e0034347621 */ /* 0x000fe20000000000 */
[----:B--2---:R-:W-:-:S03]  /*0a60*/  FSETP.GT.AND P6, PT, R51, 8.50705917302346158658e+37, PT ;  /* 0x7e8000003300780b */ /* 0x004fc60003fc4000 */
[----:B------:R-:W0:Y:S01]  /*0a70*/  MUFU.SQRT R46, R52 ;  /* 0x00000034002e7308 */ /* 0x000e220000002000 */
[----:B------:R-:W-:Y:S01]  /*0a80*/  @P5 FMUL R45, R45, 0.25 ;  /* 0x3e8000002d2d5820 */ /* 0x000fe20000400000 */
[----:B------:R-:W-:Y:S02]  /*0a90*/  FSETP.GEU.AND P5, PT, R51, 1.175494350822287508e-38, PT ;  /* 0x008000003300780b */ /* 0x000fe40003fae000 */
[----:B------:R-:W-:Y:S01]  /*0aa0*/  @!P4 FMUL R48, R48, 16777216 ;  /* 0x4b8000003030c820 */ /* 0x000fe20000400000 */
[----:B------:R-:W-:Y:S01]  /*0ab0*/  FSEL R54, R49, 1, P6 ;  /* 0x3f80000031367808 */ /* 0x000fe20003000000 */
[----:B------:R-:W-:Y:S01]  /*0ac0*/  @!P4 FMUL R45, R45, 16777216 ;  /* 0x4b8000002d2dc820 */ /* 0x000fe20000400000 */
[----:B-1----:R-:W-:-:S03]  /*0ad0*/  FSETP.GT.AND P4, PT, R50, 8.50705917302346158658e+37, PT ;  /* 0x7e8000003200780b */ /* 0x002fc60003f84000 */
[----:B------:R-:W1:Y:S01]  /*0ae0*/  MUFU.RCP R55, R45 ;  /* 0x0000002d00377308 */ /* 0x000e620000001000 */
[----:B------:R-:W-:Y:S01]  /*0af0*/  @P6 FMUL R51, R51, 0.25 ;  /* 0x3e80000033336820 */ /* 0x000fe20000400000 */
[----:B------:R-:W-:Y:S02]  /*0b00*/  FSETP.GEU.AND P6, PT, R50, 1.175494350822287508e-38, PT ;  /* 0x008000003200780b */ /* 0x000fe40003fce000 */
[----:B------:R-:W-:Y:S01]  /*0b10*/  FSEL R53, R49, 1, P4 ;  /* 0x3f80000031357808 */ /* 0x000fe20002000000 */
[----:B------:R-:W-:Y:S01]  /*0b20*/  @!P5 FMUL R51, R51, 16777216 ;  /* 0x4b8000003333d820 */ /* 0x000fe20000400000 */
[----:B------:R-:W-:Y:S01]  /*0b30*/  @!P5 FMUL R54, R54, 16777216 ;  /* 0x4b8000003636d820 */ /* 0x000fe20000400000 */
[----:B0-----:R-:W-:-:S03]  /*0b40*/  FSETP.GT.AND P5, PT, R46, 8.50705917302346158658e+37, PT ;  /* 0x7e8000002e00780b */ /* 0x001fc60003fa4000 */
[----:B------:R-:W-:Y:S01]  /*0b50*/  @P4 FMUL R50, R50, 0.25 ;  /* 0x3e80000032324820 */ /* 0x000fe20000400000 */
[----:B------:R-:W-:Y:S01]  /*0b60*/  FSETP.GEU.AND P4, PT, R46, 1.175494350822287508e-38, PT ;  /* 0x008000002e00780b */ /* 0x000fe20003f8e000 */
[----:B------:R-:W0:Y:S01]  /*0b70*/  MUFU.RCP R51, R51 ;  /* 0x0000003300337308 */ /* 0x000e220000001000 */
[----:B------:R-:W-:Y:S02]  /*0b80*/  FSEL R47, R49, 1, P5 ;  /* 0x3f800000312f7808 */ /* 0x000fe40002800000 */
[----:B------:R-:W-:Y:S01]  /*0b90*/  @!P6 FMUL R50, R50, 16777216 ;  /* 0x4b8000003232e820 */ /* 0x000fe20000400000 */
[----:B-1----:R-:W-:Y:S01]  /*0ba0*/  FMUL R55, R55, R48 ;  /* 0x0000003037377220 */ /* 0x002fe20000400000 */
[----:B------:R-:W-:-:S03]  /*0bb0*/  @!P6 FMUL R53, R53, 16777216 ;  /* 0x4b8000003535e820 */ /* 0x000fc60000400000 */
[----:B------:R1:W2:Y:S01]  /*0bc0*/  MUFU.RCP R52, R50 ;  /* 0x0000003200347308 */ /* 0x0002a20000001000 */
[----:B------:R-:W-:Y:S01]  /*0bd0*/  @P5 FMUL R46, R46, 0.25 ;  /* 0x3e8000002e2e5820 */ /* 0x000fe20000400000 */
[-C--:B------:R-:W-:Y:S01]  /*0be0*/  FMUL R29, R29, R55.reuse ;  /* 0x000000371d1d7220 */ /* 0x080fe20000400000 */
[-C--:B------:R-:W-:Y:S01]  /*0bf0*/  FMUL R30, R30, R55.reuse ;  /* 0x000000371e1e7220 */ /* 0x080fe20000400000 */
[----:B------:R-:W-:Y:S01]  /*0c00*/  @!P4 FMUL R47, R47, 16777216 ;  /* 0x4b8000002f2fc820 */ /* 0x000fe20000400000 */
[----:B------:R-:W-:Y:S01]  /*0c10*/  @!P4 FMUL R46, R46, 16777216 ;  /* 0x4b8000002e2ec820 */ /* 0x000fe20000400000 */
[-C--:B------:R-:W-:Y:S01]  /*0c20*/  FMUL R31, R31, R55.reuse ;  /* 0x000000371f1f7220 */ /* 0x080fe20000400000 */
[-C--:B------:R-:W-:Y:S01]  /*0c30*/  FMUL R48, R4, R55.reuse ;  /* 0x0000003704307220 */ /* 0x080fe20000400000 */
[----:B0-----:R-:W-:Y:S01]  /*0c40*/  FMUL R45, R51, R54 ;  /* 0x00000036332d7220 */ /* 0x001fe20000400000 */
[-C--:B------:R-:W-:Y:S01]  /*0c50*/  FMUL R6, R6, R55.reuse ;  /* 0x0000003706067220 */ /* 0x080fe20000400000 */
[-C--:B------:R-:W-:Y:S01]  /*0c60*/  FMUL R49, R5, R55.reuse ;  /* 0x0000003705317220 */ /* 0x080fe20000400000 */
[----:B------:R-:W0:Y:S01]  /*0c70*/  MUFU.RCP R46, R46 ;  /* 0x0000002e002e7308 */ /* 0x000e220000001000 */
[-C--:B------:R-:W-:Y:S01]  /*0c80*/  FMUL R33, R33, R55.reuse ;  /* 0x0000003721217220 */ /* 0x080fe20000400000 */
[----:B-1----:R-:W-:Y:S01]  /*0c90*/  FMUL R50, R32, R55 ;  /* 0x0000003720327220 */ /* 0x002fe20000400000 */
[----:B------:R-:W-:Y:S01]  /*0ca0*/  F2FP.PACK_AB R4, R30, R29 ;  /* 0x0000001d1e04723e */ /* 0x000fe200000000ff */
[----:B------:R-:W-:Y:S01]  /*0cb0*/  FMUL R51, R7, R45 ;  /* 0x0000002d07337220 */ /* 0x000fe20000400000 */
[----:B------:R-:W-:Y:S01]  /*0cc0*/  IADD3 R26, P5, R26, c[0x0][0x168], RZ ;  /* 0x00005a001a1a7a10 */ /* 0x000fe20007fbe0ff */
[----:B--2---:R-:W-:Y:S01]  /*0cd0*/  FMUL R53, R52, R53 ;  /* 0x0000003534357220 */ /* 0x004fe20000400000 */
[----:B------:R-:W-:Y:S01]  /*0ce0*/  IADD3 R30, P4, R27, c[0x0][0x168], RZ ;  /* 0x00005a001b1e7a10 */ /* 0x000fe20007f9e0ff */
[----:B------:R-:W-:Y:S01]  /*0cf0*/  FMUL R32, R35, R45 ;  /* 0x0000002d23207220 */ /* 0x000fe20000400000 */
[----:B------:R-:W-:Y:S01]  /*0d00*/  F2FP.PACK_AB R5, R48, R31 ;  /* 0x0000001f3005723e */ /* 0x000fe200000000ff */
[-C--:B------:R-:W-:Y:S01]  /*0d10*/  FMUL R34, R34, R45.reuse ;  /* 0x0000002d22227220 */ /* 0x080fe20000400000 */
[----:B------:R-:W-:Y:S01]  /*0d20*/  IADD3.X R27, R25, c[0x0][0x16c], RZ, P5, !PT ;  /* 0x00005b00191b7a10 */ /* 0x000fe20002ffe4ff */
[-C--:B------:R-:W-:Y:S01]  /*0d30*/  FMUL R9, R9, R45.reuse ;  /* 0x0000002d09097220 */ /* 0x080fe20000400000 */
[----:B------:R-:W-:Y:S01]  /*0d40*/  F2FP.PACK_AB R6, R49, R6 ;  /* 0x000000063106723e */ /* 0x000fe200000000ff */
[----:B------:R-:W-:Y:S01]  /*0d50*/  FMUL R52, R8, R45 ;  /* 0x0000002d08347220 */ /* 0x000fe20000400000 */
[----:B------:R-:W-:Y:S01]  /*0d60*/  F2FP.PACK_AB R7, R50, R33 ;  /* 0x000000213207723e */ /* 0x000fe200000000ff */
[----:B0-----:R-:W-:Y:S01]  /*0d70*/  FMUL R47, R46, R47 ;  /* 0x0000002f2e2f7220 */ /* 0x001fe20000400000 */
[----:B------:R-:W-:Y:S01]  /*0d80*/  IADD3.X R31, R24, c[0x0][0x16c], RZ, P4, !PT ;  /* 0x00005b00181f7a10 */ /* 0x000fe200027fe4ff */
[-C--:B------:R-:W-:Y:S01]  /*0d90*/  FMUL R39, R39, R45.reuse ;  /* 0x0000002d27277220 */ /* 0x080fe20000400000 */
[----:B------:R-:W-:Y:S01]  /*0da0*/  FMUL R36, R36, R45 ;  /* 0x0000002d24247220 */ /* 0x000fe20000400000 */
[----:B------:R-:W-:Y:S01]  /*0db0*/  FMUL R25, R16, R47 ;  /* 0x0000002f10197220 */ /* 0x000fe20000400000 */
[----:B------:R-:W-:Y:S01]  /*0dc0*/  FMUL R35, R10, R45 ;  /* 0x0000002d0a237220 */ /* 0x000fe20000400000 */
[-C--:B------:R-:W-:Y:S01]  /*0dd0*/  FMUL R16, R17, R47.reuse ;  /* 0x0000002f11107220 */ /* 0x080fe20000400000 */
[----:B------:R0:W-:Y:S01]  /*0de0*/  STS [R28.X4], R55 ;  /* 0x000000371c007388 */ /* 0x0001e20000004800 */
[-C--:B------:R-:W-:Y:S01]  /*0df0*/  FMUL R14, R14, R47.reuse ;  /* 0x0000002f0e0e7220 */ /* 0x080fe20000400000 */
[----:B------:R-:W-:Y:S01]  /*0e00*/  FMUL R17, R18, R47 ;  /* 0x0000002f12117220 */ /* 0x000fe20000400000 */
[-C--:B------:R-:W-:Y:S01]  /*0e10*/  FMUL R46, R11, R53.reuse ;  /* 0x000000350b2e7220 */ /* 0x080fe20000400000 */
[-C--:B------:R-:W-:Y:S01]  /*0e20*/  FMUL R41, R41, R53.reuse ;  /* 0x0000003529297220 */ /* 0x080fe20000400000 */
[-C--:B------:R-:W-:Y:S01]  /*0e30*/  FMUL R42, R42, R53.reuse ;  /* 0x000000352a2a7220 */ /* 0x080fe20000400000 */
[-C--:B------:R-:W-:Y:S01]  /*0e40*/  FMUL R44, R44, R53.reuse ;  /* 0x000000352c2c7220 */ /* 0x080fe20000400000 */
[----:B------:R-:W-:Y:S01]  /*0e50*/  FMUL R43, R43, R53 ;  /* 0x000000352b2b7220 */ /* 0x000fe20000400000 */
[----:B------:R1:W-:Y:S01]  /*0e60*/  @!P2 STG.E.128 [R30.64], R4 ;  /* 0x000000041e00a986 */ /* 0x0003e2000c101d04 */
[----:B------:R-:W-:Y:S01]  /*0e70*/  F2FP.PACK_AB R8, R34, R51 ;  /* 0x000000332208723e */ /* 0x000fe200000000ff */
[-C--:B0-----:R-:W-:Y:S01]  /*0e80*/  FMUL R55, R38, R53.reuse ;  /* 0x0000003526377220 */ /* 0x081fe20000400000 */
[-C--:B------:R-:W-:Y:S01]  /*0e90*/  FMUL R38, R37, R53.reuse ;  /* 0x0000003525267220 */ /* 0x080fe20000400000 */
[----:B------:R-:W-:Y:S01]  /*0ea0*/  FMUL R37, R40, R53 ;  /* 0x0000003528257220 */ /* 0x000fe20000400000 */
[----:B------:R-:W-:Y:S01]  /*0eb0*/  F2FP.PACK_AB R9, R52, R9 ;  /* 0x000000093409723e */ /* 0x000fe200000000ff */
[----:B------:R-:W-:Y:S01]  /*0ec0*/  FMUL R12, R12, R47 ;  /* 0x0000002f0c0c7220 */ /* 0x000fe20000400000 */
[----:B------:R-:W-:Y:S01]  /*0ed0*/  F2FP.PACK_AB R10, R32, R39 ;  /* 0x00000027200a723e */ /* 0x000fe200000000ff */
[-C--:B------:R-:W-:Y:S01]  /*0ee0*/  FMUL R13, R13, R47.reuse ;  /* 0x0000002f0d0d7220 */ /* 0x080fe20000400000 */
[----:B------:R-:W-:Y:S01]  /*0ef0*/  F2FP.PACK_AB R11, R35, R36 ;  /* 0x00000024230b723e */ /* 0x000fe200000000ff */
[-C--:B------:R-:W-:Y:S01]  /*0f00*/  FMUL R15, R15, R47.reuse ;  /* 0x0000002f0f0f7220 */ /* 0x080fe20000400000 */
[----:B------:R-:W-:Y:S01]  /*0f10*/  IADD3 R20, P2, R20, c[0x0][0x168], RZ ;  /* 0x00005a0014147a10 */ /* 0x000fe20007f5e0ff */
[----:B------:R-:W-:Y:S01]  /*0f20*/  FMUL R18, R19, R47 ;  /* 0x0000002f13127220 */ /* 0x000fe20000400000 */
[----:B------:R-:W-:Y:S01]  /*0f30*/  F2FP.PACK_AB R14, R17, R14 ;  /* 0x0000000e110e723e */ /* 0x000fe200000000ff */
[----:B------:R-:W-:Y:S01]  /*0f40*/  @!P3 STG.E.128 [R26.64], R8 ;  /* 0x000000081a00b986 */ /* 0x000fe2000c101d04 */
[----:B------:R-:W-:-:S02]  /*0f50*/  LOP3.LUT R17, R21, 0xf, R0, 0xf8, !PT ;  /* 0x0000000f15117812 */ /* 0x000fc400078ef800 */
[----:B------:R-:W-:Y:S01]  /*0f60*/  F2FP.PACK_AB R40, R55, R46 ;  /* 0x0000002e3728723e */ /* 0x000fe200000000ff */
[----:B------:R-:W-:Y:S01]  /*0f70*/  STS [R28.X4+0x10], R45 ;  /* 0x0000102d1c007388 */ /* 0x000fe20000004800 */
[----:B------:R-:W-:Y:S02]  /*0f80*/  F2FP.PACK_AB R41, R38, R41 ;  /* 0x000000292629723e */ /* 0x000fe400000000ff */
[----:B------:R-:W-:Y:S01]  /*0f90*/  F2FP.PACK_AB R42, R37, R42 ;  /* 0x0000002a252a723e */ /* 0x000fe200000000ff */
[----:B------:R-:W-:Y:S01]  /*0fa0*/  STS [R28.X4+0x20], R53 ;  /* 0x000020351c007388 */ /* 0x000fe20000004800 */
[----:B------:R-:W-:Y:S02]  /*0fb0*/  F2FP.PACK_AB R43, R43, R44 ;  /* 0x0000002c2b2b723e */ /* 0x000fe400000000ff */
[----:B------:R-:W-:Y:S01]  /*0fc0*/  IADD3.X R21, R22, c[0x0][0x16c], RZ, P2, !PT ;  /* 0x00005b0016157a10 */ /* 0x000fe200017fe4ff */
[----:B------:R-:W-:Y:S01]  /*0fd0*/  STS [R28.X4+0x30], R47 ;  /* 0x0000302f1c007388 */ /* 0x000fe20000004800 */
[----:B------:R-:W-:-:S02]  /*0fe0*/  LOP3.LUT P2, RZ, R0, 0x30, RZ, 0xc0, !PT ;  /* 0x0000003000ff7812 */ /* 0x000fc4000784c0ff */
[----:B------:R-:W-:Y:S01]  /*0ff0*/  ISETP.LT.U32.AND P3, PT, R17, 0x1240, PT ;  /* 0x000012401100780c */ /* 0x000fe20003f61070 */
[----:B------:R-:W-:Y:S01]  /*1000*/  @!P1 STG.E.128 [R20.64], R40 ;  /* 0x0000002814009986 */ /* 0x000fe2000c101d04 */
[----:B-1----:R-:W-:Y:S02]  /*1010*/  IADD3 R4, P4, R3, c[0x0][0x168], RZ ;  /* 0x00005a0003047a10 */ /* 0x002fe40007f9e0ff */
[----:B------:R-:W-:Y:S02]  /*1020*/  ISETP.LT.U32.AND.EX P1, PT, R2, RZ, !P2, P3 ;  /* 0x000000ff0200720c */ /* 0x000fe40005721130 */
[----:B------:R-:W-:Y:S02]  /*1030*/  F2FP.PACK_AB R12, R25, R12 ;  /* 0x0000000c190c723e */ /* 0x000fe400000000ff */
[----:B------:R-:W-:Y:S02]  /*1040*/  F2FP.PACK_AB R13, R16, R13 ;  /* 0x0000000d100d723e */ /* 0x000fe400000000ff */
[----:B------:R-:W-:-:S02]  /*1050*/  IADD3.X R5, R23, c[0x0][0x16c], RZ, P4, !PT ;  /* 0x00005b0017057a10 */ /* 0x000fc400027fe4ff */
[----:B------:R-:W-:-:S05]  /*1060*/  F2FP.PACK_AB R15, R18, R15 ;  /* 0x0000000f120f723e */ /* 0x000fca00000000ff */
[----:B------:R-:W-:Y:S04]  /*1070*/  @!P0 STG.E.128 [R4.64], R12 ;  /* 0x0000000c04008986 */ /* 0x000fe8000c101d04 */
[----:B------:R-:W-:Y:S06]  /*1080*/  BAR.SYNC 0x0 ;  /* 0x0000000000007b1d */ /* 0x000fec0000000000 */
[----:B------:R-:W-:Y:S05]  /*1090*/  @!P1 EXIT ;  /* 0x000000000000994d */ /* 0x000fea0003800000 */
[----:B------:R-:W-:Y:S02]  /*10a0*/  LOP3.LUT R0, R0, 0xf, RZ, 0xc0, !PT ;  /* 0x0000000f00007812 */ /* 0x000fe400078ec0ff */
[----:B------:R-:W-:-:S03]  /*10b0*/  LEA R4, P0, R17, c[0x0][0x170], 0x2 ;  /* 0x00005c0011047a11 */ /* 0x000fc600078010ff */
[----:B------:R-:W0:Y:S01]  /*10c0*/  LDS R3, [R0.X4] ;  /* 0x0000000000037984 */ /* 0x000e220000004800 */
[----:B------:R-:W-:-:S05]  /*10d0*/  LEA.HI.X R5, R17, c[0x0][0x174], R2, 0x2, P0 ;  /* 0x00005d0011057a11 */ /* 0x000fca00000f1402 */
[----:B0-----:R-:W-:Y:S01]  /*10e0*/  STG.E [R4.64], R3 ;  /* 0x0000000304007986 */ /* 0x001fe2000c101904 */
[----:B------:R-:W-:Y:S05]  /*10f0*/  EXIT ;  /* 0x000000000000794d */ /* 0x000fea0003800000 */
.L_x_0:
[----:B------:R-:W-:-:S00]  /*1100*/  BRA `(.L_x_0) ;  /* 0xfffffff000007947 */ /* 0x000fc0000383ffff */
[----:B------:R-:W-:-:S00]  /*1110*/  NOP ;  /* 0x0000000000007918 */ /* 0x000fc00000000000 */
        /* <DEDUP_REMOVED lines=14> */
.L_x_1:


//--------------------- .nv.global.init           --------------------------
	.section	.nv.global.init,"aw",@progbits
.nv.global.init:
	.type		_$_str,@object
	.size		_$_str,(_$_str_$_2 - _$_str)
_$_str:
        /*0000*/ 	.byte	0x5f, 0x5f, 0x43, 0x55, 0x44, 0x41, 0x5f, 0x46, 0x54, 0x5a, 0x00
	.type		_$_str_$_2,@object
	.size		_$_str_$_2,(.L_1 - _$_str_$_2)
_$_str_$_2:
        /*000b*/ 	.byte	0x5f, 0x5f, 0x43, 0x55, 0x44, 0x41, 0x5f, 0x50, 0x52, 0x45, 0x43, 0x5f, 0x53, 0x51, 0x52, 0x54
        /*001b*/ 	.byte	0x00
.L_1:


//--------------------- .nv.shared.l2norm_fwd_kernel --------------------------
	.section	.nv.shared.l2norm_fwd_kernel,"aw",@nobits
	.align	16
